//
// Generated by NVIDIA NVVM Compiler
//
// Compiler Build ID: CL-36424714
// Cuda compilation tools, release 13.0, V13.0.88
// Based on NVVM 20.0.0
//

.version 9.0
.target sm_100
.address_size 64

	// .globl	_Z12Shuffle_testv
.extern .func  (.param .b32 func_retval0) vprintf
(
	.param .b64 vprintf_param_0,
	.param .b64 vprintf_param_1
)
;
.global .align 1 .b8 $str[54] = {91, 66, 108, 111, 99, 107, 32, 37, 100, 44, 32, 84, 104, 114, 101, 97, 100, 32, 37, 100, 32, 40, 105, 100, 32, 61, 32, 37, 100, 41, 93, 32, 103, 111, 116, 32, 120, 61, 37, 100, 44, 32, 121, 61, 37, 100, 44, 32, 122, 61, 37, 100, 10};

.visible .entry _Z12Shuffle_testv()
{
	.local .align 8 .b8 	__local_depot0[24];
	.reg .b64 	%SP;
	.reg .b64 	%SPL;
	.reg .pred 	%p<4>;
	.reg .b32 	%r<16>;
	.reg .b64 	%rd<5>;

	mov.u64 	%SPL, __local_depot0;
	cvta.local.u64 	%SP, %SPL;
	add.u64 	%rd1, %SP, 0;
	add.u64 	%rd2, %SPL, 0;
	mov.u32 	%r1, %ctaid.x;
	mov.u32 	%r2, %ntid.x;
	mov.u32 	%r3, %tid.x;
	mad.lo.s32 	%r4, %r1, %r2, %r3;
	add.s32 	%r5, %r4, 1;
	shr.s32 	%r6, %r5, 31;
	shr.u32 	%r7, %r6, 27;
	add.s32 	%r8, %r5, %r7;
	and.b32  	%r9, %r8, -32;
	sub.s32 	%r10, %r5, %r9;
	shfl.sync.idx.b32	%r11|%p1, %r4, %r10, 31, -1;
	shfl.sync.up.b32	%r12|%p2, %r4, 1, 0, -1;
	shfl.sync.down.b32	%r13|%p3, %r4, 1, 31, -1;
	st.local.v2.u32 	[%rd2], {%r1, %r3};
	st.local.v2.u32 	[%rd2+8], {%r4, %r11};
	st.local.v2.u32 	[%rd2+16], {%r12, %r13};
	mov.u64 	%rd3, $str;
	cvta.global.u64 	%rd4, %rd3;
	{ // callseq 0, 0
	.param .b64 param0;
	st.param.b64 	[param0], %rd4;
	.param .b64 param1;
	st.param.b64 	[param1], %rd1;
	.param .b32 retval0;
	call.uni (retval0), 
	vprintf, 
	(
	param0, 
	param1
	);
	ld.param.b32 	%r14, [retval0];
	} // callseq 0
	ret;

}


// ===== COMPILED SASS (sm_100) =====

	.target	sm_100

	.elftype	@"ET_EXEC"


//--------------------- .note.nv.tkinfo           --------------------------
	.section	.note.nv.tkinfo,"",@"SHT_NOTE"
	.sectionflags	@"SHF_NOTE_NV_TKINFO"
	.tkinfo
        /*0018*/ 	.word	0x00000002
        /*0030*/ 	.string	""
        /*0030*/ 	.string	"ptxas"
        /*0030*/ 	.string	"Cuda compilation tools, release 13.0, V13.0.88"
        /*0030*/ 	.string	"Build cuda_13.0.r13.0/compiler.36424714_0"
        /*0030*/ 	.string	"-arch sm_100 -m 64 "



//--------------------- .note.nv.cuinfo           --------------------------
	.section	.note.nv.cuinfo,"",@"SHT_NOTE"
	.sectionflags	@"SHF_NOTE_NV_CUINFO"
        /*0018*/ 	.short	0x0002
        /*001a*/ 	.short	0x0064
        /*001c*/ 	.short	0x0082
	.zero		2


//--------------------- .nv.info                  --------------------------
	.section	.nv.info,"",@"SHT_CUDA_INFO"
	.align	4


	//----- nvinfo : EIATTR_REGCOUNT
	.align		4
        /*0000*/ 	.byte	0x04, 0x2f
        /*0002*/ 	.short	(.L_2 - .L_1)
	.align		4
.L_1:
        /*0004*/ 	.word	index@(_Z12Shuffle_testv)
        /*0008*/ 	.word	0x00000018


	//----- nvinfo : EIATTR_FRAME_SIZE
	.align		4
.L_2:
        /*000c*/ 	.byte	0x04, 0x11
        /*000e*/ 	.short	(.L_4 - .L_3)
	.align		4
.L_3:
        /*0010*/ 	.word	index@(_Z12Shuffle_testv)
        /*0014*/ 	.word	0x00000018


	//----- nvinfo : EIATTR_MIN_STACK_SIZE
	.align		4
.L_4:
        /*0018*/ 	.byte	0x04, 0x12
        /*001a*/ 	.short	(.L_6 - .L_5)
	.align		4
.L_5:
        /*001c*/ 	.word	index@(_Z12Shuffle_testv)
        /*0020*/ 	.word	0x00000018
.L_6:


//--------------------- .nv.compat                --------------------------
	.section	.nv.compat,"",@"SHT_CUDA_COMPAT_INFO"
	.align	4
        /*0000*/ 	.byte	0x02, 0x09, 0x00, 0x00, 0x02, 0x02, 0x01, 0x00, 0x02, 0x05, 0x05, 0x00, 0x03, 0x07, 0x01, 0x01
        /*0010*/ 	.byte	0x02, 0x03, 0x00, 0x00, 0x02, 0x06, 0x01, 0x00, 0x04, 0x0b, 0x08, 0x00, 0x09, 0x00, 0x00, 0x00
        /*0020*/ 	.byte	0x00, 0x00, 0x00, 0x00


//--------------------- .nv.info._Z12Shuffle_testv --------------------------
	.section	.nv.info._Z12Shuffle_testv,"",@"SHT_CUDA_INFO"
	.sectionflags	@""
	.align	4


	//----- nvinfo : EIATTR_CUDA_API_VERSION
	.align		4
        /*0000*/ 	.byte	0x04, 0x37
        /*0002*/ 	.short	(.L_8 - .L_7)
.L_7:
        /*0004*/ 	.word	0x00000082


	//----- nvinfo : EIATTR_SPARSE_MMA_MASK
	.align		4
.L_8:
        /*0008*/ 	.byte	0x03, 0x50
        /*000a*/ 	.short	0x0000


	//----- nvinfo : EIATTR_MAXREG_COUNT
	.align		4
        /*000c*/ 	.byte	0x03, 0x1b
        /*000e*/ 	.short	0x00ff


	//----- nvinfo : EIATTR_EXTERNS
	.align		4
        /*0010*/ 	.byte	0x04, 0x0f
        /*0012*/ 	.short	(.L_10 - .L_9)


	//   ....[0]....
	.align		4
.L_9:
        /*0014*/ 	.word	index@(vprintf)


	//----- nvinfo : EIATTR_MERCURY_ISA_VERSION
	.align		4
.L_10:
        /*0018*/ 	.byte	0x03, 0x5f
        /*001a*/ 	.short	0x0101


	//----- nvinfo : EIATTR_COOP_GROUP_MASK_REGIDS
	.align		4
        /*001c*/ 	.byte	0x04, 0x29
        /*001e*/ 	.short	(.L_12 - .L_11)


	//   ....[0]....
.L_11:
        /*0020*/ 	.word	0xffffffff


	//   ....[1]....
        /*0024*/ 	.word	0xffffffff


	//   ....[2]....
        /*0028*/ 	.word	0xffffffff


	//----- nvinfo : EIATTR_COOP_GROUP_INSTR_OFFSETS
	.align		4
.L_12:
        /*002c*/ 	.byte	0x04, 0x28
        /*002e*/ 	.short	(.L_14 - .L_13)


	//   ....[0]....
.L_13:
        /*0030*/ 	.word	0x000000d0


	//   ....[1]....
        /*0034*/ 	.word	0x000000f0


	//   ....[2]....
        /*0038*/ 	.word	0x00000170


	//----- nvinfo : EIATTR_VRC_CTA_INIT_COUNT
	.align		4
.L_14:
        /*003c*/ 	.byte	0x02, 0x4a
	.zero		1
	.zero		1


	//----- nvinfo : EIATTR_SYSCALL_OFFSETS
	.align		4
        /*0040*/ 	.byte	0x04, 0x46
        /*0042*/ 	.short	(.L_16 - .L_15)


	//   ....[0]....
.L_15:
        /*0044*/ 	.word	0x000001b0


	//----- nvinfo : EIATTR_EXIT_INSTR_OFFSETS
	.align		4
.L_16:
        /*0048*/ 	.byte	0x04, 0x1c
        /*004a*/ 	.short	(.L_18 - .L_17)


	//   ....[0]....
.L_17:
        /*004c*/ 	.word	0x000001c0


	//----- nvinfo : EIATTR_SW_WAR
	.align		4
.L_18:
        /*0050*/ 	.byte	0x04, 0x36
        /*0052*/ 	.short	(.L_20 - .L_19)
.L_19:
        /*0054*/ 	.word	0x00000008
.L_20:


//--------------------- .nv.callgraph             --------------------------
	.section	.nv.callgraph,"",@"SHT_CUDA_CALLGRAPH"
	.align	4
	.sectionentsize	8
	.align		4
        /*0000*/ 	.word	0x00000000
	.align		4
        /*0004*/ 	.word	0xffffffff
	.align		4
        /*0008*/ 	.word	index@(_Z12Shuffle_testv)
	.align		4
        /*000c*/ 	.word	index@(vprintf)
	.align		4
        /*0010*/ 	.word	0x00000000
	.align		4
        /*0014*/ 	.word	0xfffffffe
	.align		4
        /*0018*/ 	.word	0x00000000
	.align		4
        /*001c*/ 	.word	0xfffffffd
	.align		4
        /*0020*/ 	.word	0x00000000
	.align		4
        /*0024*/ 	.word	0xfffffffc


//--------------------- .nv.constant4             --------------------------
	.section	.nv.constant4,"a",@progbits
	.align	8
	.align		8
.nv.constant4:
        /*0000*/ 	.dword	vprintf
	.align		8
        /*0008*/ 	.dword	$str


//--------------------- .text._Z12Shuffle_testv   --------------------------
	.section	.text._Z12Shuffle_testv,"ax",@progbits
	.align	128
        .global         _Z12Shuffle_testv
        .type           _Z12Shuffle_testv,@function
        .size           _Z12Shuffle_testv,(.L_x_2 - _Z12Shuffle_testv)
        .other          _Z12Shuffle_testv,@"STO_CUDA_ENTRY STV_DEFAULT"
_Z12Shuffle_testv:
.text._Z12Shuffle_testv:
[----:B------:R-:W0:Y:S01]  /*0000*/  LDC R1, c[0x0][0x37c] ;  /* 0x0000df00ff017b82 */ /* 0x000e220000000800 */
[----:B------:R-:W1:Y:S01]  /*0010*/  S2R R12, SR_CTAID.X ;  /* 0x00000000000c7919 */ /* 0x000e620000002500 */
[----:B------:R-:W2:Y:S01]  /*0020*/  LDCU UR5, c[0x0][0x2fc] ;  /* 0x00005f80ff0577ac */ /* 0x000ea20008000800 */
[----:B0-----:R-:W-:Y:S01]  /*0030*/  VIADD R1, R1, 0xffffffe8 ;  /* 0xffffffe801017836 */ /* 0x001fe20000000000 */
[----:B------:R-:W1:Y:S01]  /*0040*/  S2R R13, SR_TID.X ;  /* 0x00000000000d7919 */ /* 0x000e620000002100 */
[----:B------:R-:W1:Y:S01]  /*0050*/  LDCU UR4, c[0x0][0x360] ;  /* 0x00006c00ff0477ac */ /* 0x000e620008000800 */
[----:B------:R-:W0:Y:S02]  /*0060*/  LDCU.64 UR6, c[0x4][0x8] ;  /* 0x01000100ff0677ac */ /* 0x000e240008000a00 */
[----:B0-----:R-:W-:Y:S01]  /*0070*/  MOV R4, UR6 ;  /* 0x0000000600047c02 */ /* 0x001fe20008000f00 */
[----:B------:R-:W-:Y:S02]  /*0080*/  IMAD.U32 R5, RZ, RZ, UR7 ;  /* 0x00000007ff057e24 */ /* 0x000fe4000f8e00ff */
[----:B-1----:R-:W-:Y:S01]  /*0090*/  IMAD R2, R12, UR4, R13 ;  /* 0x000000040c027c24 */ /* 0x002fe2000f8e020d */
[----:B------:R-:W0:Y:S01]  /*00a0*/  LDCU UR4, c[0x0][0x2f8] ;  /* 0x00005f00ff0477ac */ /* 0x000e220008000800 */
[----:B------:R-:W-:Y:S02]  /*00b0*/  STL.64 [R1], R12 ;  /* 0x0000000c01007387 */ /* 0x000fe40000100a00 */
[----:B------:R-:W-:-:S02]  /*00c0*/  VIADD R3, R2, 0x1 ;  /* 0x0000000102037836 */ /* 0x000fc40000000000 */
[----:B------:R-:W-:Y:S03]  /*00d0*/  SHFL.UP PT, R8, R2, 0x1, RZ ;  /* 0x0420000002087989 */ /* 0x000fe600000e00ff */
[----:B------:R-:W-:Y:S01]  /*00e0*/  SHF.R.S32.HI R0, RZ, 0x1f, R3 ;  /* 0x0000001fff007819 */ /* 0x000fe20000011403 */
[----:B------:R-:W1:Y:S03]  /*00f0*/  SHFL.DOWN PT, R9, R2, 0x1, 0x1f ;  /* 0x08201f0002097f89 */ /* 0x000e6600000e0000 */
[----:B------:R-:W-:-:S04]  /*0100*/  LEA.HI R0, R0, R3, RZ, 0x5 ;  /* 0x0000000300007211 */ /* 0x000fc800078f28ff */
[----:B------:R-:W-:Y:S02]  /*0110*/  LOP3.LUT R0, R0, 0xffffffe0, RZ, 0xc0, !PT ;  /* 0xffffffe000007812 */ /* 0x000fe400078ec0ff */
[----:B0-----:R-:W-:-:S03]  /*0120*/  IADD3 R6, P0, PT, R1, UR4, RZ ;  /* 0x0000000401067c10 */ /* 0x001fc6000ff1e0ff */
[----:B------:R-:W-:Y:S01]  /*0130*/  IMAD.IADD R3, R3, 0x1, -R0 ;  /* 0x0000000103037824 */ /* 0x000fe200078e0a00 */
[----:B------:R-:W-:Y:S02]  /*0140*/  MOV R0, 0x0 ;  /* 0x0000000000007802 */ /* 0x000fe40000000f00 */
[----:B--2---:R-:W-:Y:S02]  /*0150*/  IADD3.X R7, PT, PT, RZ, UR5, RZ, P0, !PT ;  /* 0x00000005ff077c10 */ /* 0x004fe400087fe4ff */
[----:B------:R0:W2:Y:S01]  /*0160*/  LDC.64 R10, c[0x4][R0] ;  /* 0x01000000000a7b82 */ /* 0x0000a20000000a00 */
[----:B------:R-:W3:Y:S04]  /*0170*/  SHFL.IDX PT, R3, R2, R3, 0x1f ;  /* 0x00001f0302037589 */ /* 0x000ee800000e0000 */
[----:B-1----:R0:W-:Y:S04]  /*0180*/  STL.64 [R1+0x10], R8 ;  /* 0x0000100801007387 */ /* 0x0021e80000100a00 */
[----:B---3--:R0:W-:Y:S02]  /*0190*/  STL.64 [R1+0x8], R2 ;  /* 0x0000080201007387 */ /* 0x0081e40000100a00 */
[----:B------:R-:W-:-:S07]  /*01a0*/  LEPC R20, `(.L_x_0) ;  /* 0x000000001014794e */ /* 0x000fce0000000000 */
[----:B0-2---:R-:W-:Y:S05]  /*01b0*/  CALL.ABS.NOINC R10 ;  /* 0x000000000a007343 */ /* 0x005fea0003c00000 */
.L_x_0:
[----:B------:R-:W-:Y:S05]  /*01c0*/  EXIT ;  /* 0x000000000000794d */ /* 0x000fea0003800000 */
.L_x_1:
[----:B------:R-:W-:-:S00]  /*01d0*/  BRA `(.L_x_1) ;  /* 0xfffffffc00fc7947 */ /* 0x000fc0000383ffff */
[----:B------:R-:W-:-:S00]  /*01e0*/  NOP ;  /* 0x0000000000007918 */ /* 0x000fc00000000000 */
        /* <DEDUP_REMOVED lines=9> */
.L_x_2:


//--------------------- .nv.global.init           --------------------------
	.section	.nv.global.init,"aw",@progbits
.nv.global.init:
	.type		$str,@object
	.size		$str,(.L_0 - $str)
$str:
        /*0000*/ 	.byte	0x5b, 0x42, 0x6c, 0x6f, 0x63, 0x6b, 0x20, 0x25, 0x64, 0x2c, 0x20, 0x54, 0x68, 0x72, 0x65, 0x61
        /*0010*/ 	.byte	0x64, 0x20, 0x25, 0x64, 0x20, 0x28, 0x69, 0x64, 0x20, 0x3d, 0x20, 0x25, 0x64, 0x29, 0x5d, 0x20
        /*0020*/ 	.byte	0x67, 0x6f, 0x74, 0x20, 0x78, 0x3d, 0x25, 0x64, 0x2c, 0x20, 0x79, 0x3d, 0x25, 0x64, 0x2c, 0x20
        /*0030*/ 	.byte	0x7a, 0x3d, 0x25, 0x64, 0x0a, 0x00
.L_0:


//--------------------- .nv.shared.reserved.0     --------------------------
	.section	.nv.shared.reserved.0,"aw",@nobits
	.weak		__nv_reservedSMEM_offset_0_alias
	.size		__nv_reservedSMEM_offset_0_alias, 0, 64
	.other		__nv_reservedSMEM_offset_0_alias,@"STO_CUDA_RESERVED_SHARED STV_DEFAULT"
__nv_reservedSMEM_offset_0_alias:
	.zero		0
	.zero		64


//--------------------- .nv.constant0._Z12Shuffle_testv --------------------------
	.section	.nv.constant0._Z12Shuffle_testv,"a",@progbits
	.sectionflags	@""
	.align	4
.nv.constant0._Z12Shuffle_testv:
	.zero		896


//--------------------- SYMBOLS --------------------------

	.type		.nv.reservedSmem.offset0,@object
	.size		.nv.reservedSmem.offset0,0x4
	.type		vprintf,@function
